	.headerflags	@"EF_CUDA_TEXMODE_UNIFIED EF_CUDA_64BIT_ADDRESS EF_CUDA_ACCELERATORS EF_CUDA_SM90 EF_CUDA_VIRTUAL_SM(EF_CUDA_SM90)"
	.elftype	@"ET_EXEC"


//--------------------- .nv.info                  --------------------------
	.section	.nv.info,"",@"SHT_CUDA_INFO"
	.align	4


	//----- nvinfo : EIATTR_REGCOUNT
	.align		4
        /*0000*/ 	.byte	0x04, 0x2f
        /*0002*/ 	.short	(.L_1 - .L_0)
	.align		4
.L_0:
        /*0004*/ 	.word	index@(triton_poi_fused_avg_pool2d_32)
        /*0008*/ 	.word	0x00000020


	//----- nvinfo : EIATTR_MIN_STACK_SIZE
	.align		4
.L_1:
        /*000c*/ 	.byte	0x04, 0x12
        /*000e*/ 	.short	(.L_3 - .L_2)
	.align		4
.L_2:
        /*0010*/ 	.word	index@(triton_poi_fused_avg_pool2d_32)
        /*0014*/ 	.word	0x00000000


	//----- nvinfo : EIATTR_FRAME_SIZE
	.align		4
.L_3:
        /*0018*/ 	.byte	0x04, 0x11
        /*001a*/ 	.short	(.L_5 - .L_4)
	.align		4
.L_4:
        /*001c*/ 	.word	index@(triton_poi_fused_avg_pool2d_32)
        /*0020*/ 	.word	0x00000000


	//----- nvinfo : EIATTR_MIN_STACK_SIZE
	.align		4
.L_5:
        /*0024*/ 	.byte	0x04, 0x12
        /*0026*/ 	.short	(.L_7 - .L_6)
	.align		4
.L_6:
        /*0028*/ 	.word	index@(triton_poi_fused_avg_pool2d_32)
        /*002c*/ 	.word	0x00000000
.L_7:


//--------------------- .nv.info.triton_poi_fused_avg_pool2d_32 --------------------------
	.section	.nv.info.triton_poi_fused_avg_pool2d_32,"",@"SHT_CUDA_INFO"
	.sectionflags	@""
	.align	4


	//----- nvinfo : EIATTR_CUDA_API_VERSION
	.align		4
        /*0000*/ 	.byte	0x04, 0x37
        /*0002*/ 	.short	(.L_9 - .L_8)
.L_8:
        /*0004*/ 	.word	0x0000007c


	//----- nvinfo : EIATTR_KPARAM_INFO
	.align		4
.L_9:
        /*0008*/ 	.byte	0x04, 0x17
        /*000a*/ 	.short	(.L_11 - .L_10)
.L_10:
        /*000c*/ 	.word	0x00000000
        /*0010*/ 	.short	0x0002
        /*0012*/ 	.short	0x0010
        /*0014*/ 	.byte	0x00, 0xf0, 0x11, 0x00


	//----- nvinfo : EIATTR_KPARAM_INFO
	.align		4
.L_11:
        /*0018*/ 	.byte	0x04, 0x17
        /*001a*/ 	.short	(.L_13 - .L_12)
.L_12:
        /*001c*/ 	.word	0x00000000
        /*0020*/ 	.short	0x0001
        /*0022*/ 	.short	0x0008
        /*0024*/ 	.byte	0x00, 0xf4, 0x21, 0x00


	//----- nvinfo : EIATTR_KPARAM_INFO
	.align		4
.L_13:
        /*0028*/ 	.byte	0x04, 0x17
        /*002a*/ 	.short	(.L_15 - .L_14)
.L_14:
        /*002c*/ 	.word	0x00000000
        /*0030*/ 	.short	0x0000
        /*0032*/ 	.short	0x0000
        /*0034*/ 	.byte	0x00, 0xf4, 0x21, 0x00


	//----- nvinfo : EIATTR_SPARSE_MMA_MASK
	.align		4
.L_15:
        /*0038*/ 	.byte	0x03, 0x50
        /*003a*/ 	.short	0x0000


	//----- nvinfo : EIATTR_MAXREG_COUNT
	.align		4
        /*003c*/ 	.byte	0x03, 0x1b
        /*003e*/ 	.short	0x00ff


	//----- nvinfo : EIATTR_EXIT_INSTR_OFFSETS
	.align		4
        /*0040*/ 	.byte	0x04, 0x1c
        /*0042*/ 	.short	(.L_17 - .L_16)


	//   ....[0]....
.L_16:
        /*0044*/ 	.word	0x00001810


	//   ....[1]....
        /*0048*/ 	.word	0x00001830


	//----- nvinfo : EIATTR_REQNTID
	.align		4
.L_17:
        /*004c*/ 	.byte	0x04, 0x10
        /*004e*/ 	.short	(.L_19 - .L_18)
.L_18:
        /*0050*/ 	.word	0x00000080
        /*0054*/ 	.word	0x00000001
        /*0058*/ 	.word	0x00000001


	//----- nvinfo : EIATTR_CBANK_PARAM_SIZE
	.align		4
.L_19:
        /*005c*/ 	.byte	0x03, 0x19
        /*005e*/ 	.short	0x0014


	//----- nvinfo : EIATTR_PARAM_CBANK
	.align		4
        /*0060*/ 	.byte	0x04, 0x0a
        /*0062*/ 	.short	(.L_21 - .L_20)
	.align		4
.L_20:
        /*0064*/ 	.word	index@(.nv.constant0.triton_poi_fused_avg_pool2d_32)
        /*0068*/ 	.short	0x0210
        /*006a*/ 	.short	0x0014


	//----- nvinfo : EIATTR_SW_WAR
	.align		4
.L_21:
        /*006c*/ 	.byte	0x04, 0x36
        /*006e*/ 	.short	(.L_23 - .L_22)
.L_22:
        /*0070*/ 	.word	0x00000008
.L_23:


//--------------------- .nv.callgraph             --------------------------
	.section	.nv.callgraph,"",@"SHT_CUDA_CALLGRAPH"
	.align	4
	.sectionentsize	8
	.align		4
        /*0000*/ 	.word	0x00000000
	.align		4
        /*0004*/ 	.word	0xffffffff
	.align		4
        /*0008*/ 	.word	0x00000000
	.align		4
        /*000c*/ 	.word	0xfffffffe
	.align		4
        /*0010*/ 	.word	0x00000000
	.align		4
        /*0014*/ 	.word	0xfffffffd
	.align		4
        /*0018*/ 	.word	0x00000000
	.align		4
        /*001c*/ 	.word	0xfffffffc


//--------------------- .text.triton_poi_fused_avg_pool2d_32 --------------------------
	.section	.text.triton_poi_fused_avg_pool2d_32,"ax",@progbits
	.align	128
        .global         triton_poi_fused_avg_pool2d_32
        .type           triton_poi_fused_avg_pool2d_32,@function
        .size           triton_poi_fused_avg_pool2d_32,(.L_x_1 - triton_poi_fused_avg_pool2d_32)
        .other          triton_poi_fused_avg_pool2d_32,@"STO_CUDA_ENTRY STV_DEFAULT"
triton_poi_fused_avg_pool2d_32:
.text.triton_poi_fused_avg_pool2d_32:
[----:B------:R-:W0:Y:S02]  /*0000*/  LDC R1, c[0x0][0x28] ;  /* 0x00000a00ff017b82 */ /* 0x000e240000000800 */
[----:B------:R-:W1:Y:S01]  /*0010*/  S2R R0, SR_TID.X ;  /* 0x0000000000007919 */ /* 0x000e620000002100 */
[----:B------:R-:W2:Y:S01]  /*0020*/  LDC.64 R20, c[0x0][0x210] ;  /* 0x00008400ff147b82 */ /* 0x000ea20000000a00 */
[----:B------:R-:W-:Y:S01]  /*0030*/  ULDC.64 UR4, c[0x0][0x208] ;  /* 0x0000820000047ab9 */ /* 0x000fe20000000a00 */
[----:B------:R-:W3:Y:S01]  /*0040*/  S2R R3, SR_CTAID.X ;  /* 0x0000000000037919 */ /* 0x000ee20000002500 */
[----:B-1----:R-:W-:-:S05]  /*0050*/  IMAD.SHL.U32 R0, R0, 0x4, RZ ;  /* 0x0000000400007824 */ /* 0x002fca00078e00ff */
[----:B------:R-:W-:-:S05]  /*0060*/  LOP3.LUT R0, R0, 0x1fc, RZ, 0xc0, !PT ;  /* 0x000001fc00007812 */ /* 0x000fca00078ec0ff */
[----:B---3--:R-:W-:-:S04]  /*0070*/  IMAD R16, R3, 0x400, R0 ;  /* 0x0000040003107824 */ /* 0x008fc800078e0200 */
[----:B------:R-:W-:-:S04]  /*0080*/  IMAD.HI R2, R16, 0x38e38e39, RZ ;  /* 0x38e38e3910027827 */ /* 0x000fc800078e02ff */
[----:B------:R-:W-:Y:S01]  /*0090*/  IMAD.HI R0, R16, 0x775f978d, RZ ;  /* 0x775f978d10007827 */ /* 0x000fe200078e02ff */
[----:B------:R-:W-:-:S03]  /*00a0*/  SHF.R.U32.HI R5, RZ, 0x1f, R2 ;  /* 0x0000001fff057819 */ /* 0x000fc60000011602 */
[C---:B------:R-:W-:Y:S01]  /*00b0*/  VIADD R15, R16.reuse, 0xffffbb60 ;  /* 0xffffbb60100f7836 */ /* 0x040fe20000000000 */
[----:B------:R-:W-:Y:S01]  /*00c0*/  SHF.R.U32.HI R3, RZ, 0x1f, R0 ;  /* 0x0000001fff037819 */ /* 0x000fe20000011600 */
[----:B------:R-:W-:Y:S01]  /*00d0*/  VIADD R13, R16, 0xffffba40 ;  /* 0xffffba40100d7836 */ /* 0x000fe20000000000 */
[----:B------:R-:W-:Y:S02]  /*00e0*/  LEA.HI.SX32 R5, R2, R5, 0x1a ;  /* 0x0000000502057211 */ /* 0x000fe400078fd2ff */
[----:B------:R-:W-:Y:S02]  /*00f0*/  LEA.HI.SX32 R3, R0, R3, 0x13 ;  /* 0x0000000300037211 */ /* 0x000fe400078f9aff */
[----:B------:R-:W-:Y:S01]  /*0100*/  CS2R R10, SRZ ;  /* 0x00000000000a7805 */ /* 0x000fe2000001ff00 */
[----:B--2---:R-:W-:-:S04]  /*0110*/  IMAD.WIDE R14, R15, 0x4, R20 ;  /* 0x000000040f0e7825 */ /* 0x004fc800078e0214 */
[----:B------:R-:W-:-:S04]  /*0120*/  IMAD.HI R0, R5, 0x4325c53f, RZ ;  /* 0x4325c53f05007827 */ /* 0x000fc800078e02ff */
[----:B------:R-:W-:Y:S01]  /*0130*/  IMAD.HI R2, R3, 0x4325c53f, RZ ;  /* 0x4325c53f03027827 */ /* 0x000fe200078e02ff */
[----:B------:R-:W-:-:S03]  /*0140*/  SHF.R.U32.HI R7, RZ, 0x1f, R0 ;  /* 0x0000001fff077819 */ /* 0x000fc60000011600 */
[----:B------:R-:W-:Y:S01]  /*0150*/  IMAD.WIDE R12, R13, 0x4, R20 ;  /* 0x000000040d0c7825 */ /* 0x000fe200078e0214 */
[----:B------:R-:W-:Y:S02]  /*0160*/  SHF.R.U32.HI R9, RZ, 0x1f, R2 ;  /* 0x0000001fff097819 */ /* 0x000fe40000011602 */
[----:B------:R-:W-:Y:S02]  /*0170*/  LEA.HI.SX32 R0, R0, R7, 0x1c ;  /* 0x0000000700007211 */ /* 0x000fe400078fe2ff */
[----:B------:R-:W-:Y:S02]  /*0180*/  CS2R R6, SRZ ;  /* 0x0000000000067805 */ /* 0x000fe4000001ff00 */
[----:B------:R-:W-:Y:S01]  /*0190*/  LEA.HI.SX32 R2, R2, R9, 0x1c ;  /* 0x0000000902027211 */ /* 0x000fe200078fe2ff */
[----:B------:R-:W-:Y:S01]  /*01a0*/  IMAD R17, R0, -0x3d, R5 ;  /* 0xffffffc300117824 */ /* 0x000fe200078e0205 */
[----:B------:R-:W-:-:S03]  /*01b0*/  CS2R R8, SRZ ;  /* 0x0000000000087805 */ /* 0x000fc6000001ff00 */
[----:B------:R-:W-:Y:S01]  /*01c0*/  IMAD R2, R2, -0x3d, R3 ;  /* 0xffffffc302027824 */ /* 0x000fe200078e0203 */
[----:B------:R-:W-:Y:S02]  /*01d0*/  CS2R R4, SRZ ;  /* 0x0000000000047805 */ /* 0x000fe4000001ff00 */
[----:B------:R-:W-:-:S04]  /*01e0*/  ISETP.GT.AND P2, PT, R17, RZ, PT ;  /* 0x000000ff1100720c */ /* 0x000fc80003f44270 */
[----:B------:R-:W-:-:S04]  /*01f0*/  ISETP.GT.AND P0, PT, R2, RZ, P2 ;  /* 0x000000ff0200720c */ /* 0x000fc80001704270 */
[----:B------:R-:W-:Y:S02]  /*0200*/  ISETP.LT.AND P4, PT, R16, 0x416880, P0 ;  /* 0x004168801000780c */ /* 0x000fe40000781270 */
[----:B------:R-:W-:-:S04]  /*0210*/  ISETP.GT.AND P0, PT, R17, -0x1, PT ;  /* 0xffffffff1100780c */ /* 0x000fc80003f04270 */
[----:B------:R-:W-:-:S04]  /*0220*/  ISETP.GT.AND P0, PT, R2, RZ, P0 ;  /* 0x000000ff0200720c */ /* 0x000fc80000704270 */
[----:B------:R-:W-:-:S03]  /*0230*/  ISETP.LT.AND P3, PT, R16, 0x416880, P0 ;  /* 0x004168801000780c */ /* 0x000fc60000761270 */
[----:B------:R1:W2:Y:S10]  /*0240*/  @P4 LDG.E.128 R4, desc[UR4][R12.64] ;  /* 0x000000040c044981 */ /* 0x0002b4000c1e1d00 */
[----:B------:R3:W4:Y:S01]  /*0250*/  @P3 LDG.E.128 R8, desc[UR4][R14.64] ;  /* 0x000000040e083981 */ /* 0x000722000c1e1d00 */
[----:B------:R-:W-:-:S04]  /*0260*/  VIADD R18, R16, 0x200 ;  /* 0x0000020010127836 */ /* 0x000fc80000000000 */
[----:B------:R-:W-:-:S04]  /*0270*/  IMAD.HI R3, R18, 0x38e38e39, RZ ;  /* 0x38e38e3912037827 */ /* 0x000fc800078e02ff */
[----:B------:R-:W-:Y:S01]  /*0280*/  IMAD.HI R0, R18, 0x775f978d, RZ ;  /* 0x775f978d12007827 */ /* 0x000fe200078e02ff */
[----:B-1----:R-:W-:-:S04]  /*0290*/  SHF.R.U32.HI R12, RZ, 0x1f, R3 ;  /* 0x0000001fff0c7819 */ /* 0x002fc80000011603 */
[----:B------:R-:W-:Y:S02]  /*02a0*/  LEA.HI.SX32 R12, R3, R12, 0x1a ;  /* 0x0000000c030c7211 */ /* 0x000fe400078fd2ff */
[----:B------:R-:W-:-:S04]  /*02b0*/  SHF.R.U32.HI R3, RZ, 0x1f, R0 ;  /* 0x0000001fff037819 */ /* 0x000fc80000011600 */
[----:B------:R-:W-:Y:S01]  /*02c0*/  LEA.HI.SX32 R3, R0, R3, 0x13 ;  /* 0x0000000300037211 */ /* 0x000fe200078f9aff */
[----:B------:R-:W-:-:S04]  /*02d0*/  IMAD.HI R0, R12, 0x4325c53f, RZ ;  /* 0x4325c53f0c007827 */ /* 0x000fc800078e02ff */
[----:B------:R-:W-:Y:S01]  /*02e0*/  IMAD.HI R19, R3, 0x4325c53f, RZ ;  /* 0x4325c53f03137827 */ /* 0x000fe200078e02ff */
[----:B------:R-:W-:-:S04]  /*02f0*/  SHF.R.U32.HI R13, RZ, 0x1f, R0 ;  /* 0x0000001fff0d7819 */ /* 0x000fc80000011600 */
[----:B------:R-:W-:Y:S02]  /*0300*/  LEA.HI.SX32 R13, R0, R13, 0x1c ;  /* 0x0000000d000d7211 */ /* 0x000fe400078fe2ff */
[----:B------:R-:W-:-:S04]  /*0310*/  SHF.R.U32.HI R0, RZ, 0x1f, R19 ;  /* 0x0000001fff007819 */ /* 0x000fc80000011613 */
[----:B---3--:R-:W-:Y:S01]  /*0320*/  LEA.HI.SX32 R14, R19, R0, 0x1c ;  /* 0x00000000130e7211 */ /* 0x008fe200078fe2ff */
[----:B------:R-:W-:Y:S02]  /*0330*/  IMAD R0, R13, -0x3d, R12 ;  /* 0xffffffc30d007824 */ /* 0x000fe400078e020c */
[----:B------:R-:W-:Y:S02]  /*0340*/  VIADD R12, R17, 0x1 ;  /* 0x00000001110c7836 */ /* 0x000fe40000000000 */
[----:B------:R-:W-:Y:S01]  /*0350*/  IMAD R3, R14, -0x3d, R3 ;  /* 0xffffffc30e037824 */ /* 0x000fe200078e0203 */
[----:B------:R-:W-:Y:S01]  /*0360*/  ISETP.GT.AND P5, PT, R0, -0x1, PT ;  /* 0xffffffff0000780c */ /* 0x000fe20003fa4270 */
[----:B------:R-:W-:Y:S01]  /*0370*/  VIADD R27, R16, 0xffffbd60 ;  /* 0xffffbd60101b7836 */ /* 0x000fe20000000000 */
[----:B------:R-:W-:Y:S01]  /*0380*/  ISETP.GT.AND P0, PT, R0, RZ, PT ;  /* 0x000000ff0000720c */ /* 0x000fe20003f04270 */
[----:B------:R-:W-:Y:S01]  /*0390*/  VIADD R13, R16, 0xffffbc40 ;  /* 0xffffbc40100d7836 */ /* 0x000fe20000000000 */
[----:B------:R-:W-:-:S02]  /*03a0*/  ISETP.GT.AND P5, PT, R3, RZ, P5 ;  /* 0x000000ff0300720c */ /* 0x000fc40002fa4270 */
[----:B------:R-:W-:Y:S01]  /*03b0*/  ISETP.GE.U32.AND P1, PT, R12, 0x3d, PT ;  /* 0x0000003d0c00780c */ /* 0x000fe20003f26070 */
[----:B------:R-:W-:-:S04]  /*03c0*/  IMAD.WIDE R26, R27, 0x4, R20 ;  /* 0x000000041b1a7825 */ /* 0x000fc800078e0214 */
[----:B------:R-:W-:Y:S01]  /*03d0*/  IMAD.WIDE R12, R13, 0x4, R20 ;  /* 0x000000040d0c7825 */ /* 0x000fe200078e0214 */
[----:B--2---:R-:W-:Y:S02]  /*03e0*/  SEL R23, R5, RZ, P4 ;  /* 0x000000ff05177207 */ /* 0x004fe40002000000 */
[----:B------:R-:W-:Y:S02]  /*03f0*/  SEL R28, R4, RZ, P4 ;  /* 0x000000ff041c7207 */ /* 0x000fe40002000000 */
[----:B------:R-:W-:Y:S02]  /*0400*/  CS2R R4, SRZ ;  /* 0x0000000000047805 */ /* 0x000fe4000001ff00 */
[----:B------:R-:W-:Y:S02]  /*0410*/  SEL R24, R6, RZ, P4 ;  /* 0x000000ff06187207 */ /* 0x000fe40002000000 */
[----:B------:R-:W-:Y:S02]  /*0420*/  SEL R22, R7, RZ, P4 ;  /* 0x000000ff07167207 */ /* 0x000fe40002000000 */
[----:B------:R-:W-:-:S02]  /*0430*/  CS2R R6, SRZ ;  /* 0x0000000000067805 */ /* 0x000fc4000001ff00 */
[----:B------:R-:W-:Y:S02]  /*0440*/  ISETP.GT.AND P4, PT, R3, RZ, P0 ;  /* 0x000000ff0300720c */ /* 0x000fe40000784270 */
[----:B----4-:R-:W-:Y:S02]  /*0450*/  SEL R25, R8, RZ, P3 ;  /* 0x000000ff08197207 */ /* 0x010fe40001800000 */
[----:B------:R-:W-:Y:S02]  /*0460*/  SEL R8, R9, RZ, P3 ;  /* 0x000000ff09087207 */ /* 0x000fe40001800000 */
[----:B------:R-:W-:Y:S01]  /*0470*/  SEL R19, R10, RZ, P3 ;  /* 0x000000ff0a137207 */ /* 0x000fe20001800000 */
[----:B------:R-:W-:Y:S01]  /*0480*/  FADD R28, R28, R25 ;  /* 0x000000191c1c7221 */ /* 0x000fe20000000000 */
[----:B------:R-:W-:Y:S01]  /*0490*/  SEL R15, R11, RZ, P3 ;  /* 0x000000ff0b0f7207 */ /* 0x000fe20001800000 */
[----:B------:R-:W-:Y:S01]  /*04a0*/  FADD R23, R23, R8 ;  /* 0x0000000817177221 */ /* 0x000fe20000000000 */
[----:B------:R-:W-:-:S02]  /*04b0*/  ISETP.LT.AND P3, PT, R18, 0x416880, P5 ;  /* 0x004168801200780c */ /* 0x000fc40002f61270 */
[----:B------:R-:W-:Y:S02]  /*04c0*/  CS2R R8, SRZ ;  /* 0x0000000000087805 */ /* 0x000fe4000001ff00 */
[----:B------:R-:W-:Y:S02]  /*04d0*/  ISETP.LT.AND P4, PT, R18, 0x416880, P4 ;  /* 0x004168801200780c */ /* 0x000fe40002781270 */
[----:B------:R-:W-:Y:S02]  /*04e0*/  CS2R R10, SRZ ;  /* 0x00000000000a7805 */ /* 0x000fe4000001ff00 */
[----:B------:R-:W-:Y:S01]  /*04f0*/  ISETP.GT.AND P5, PT, R2, RZ, !P1 ;  /* 0x000000ff0200720c */ /* 0x000fe20004fa4270 */
[----:B------:R-:W-:-:S03]  /*0500*/  FADD R24, R24, R19 ;  /* 0x0000001318187221 */ /* 0x000fc60000000000 */
[C---:B------:R-:W-:Y:S01]  /*0510*/  ISETP.LT.AND P5, PT, R16.reuse, 0x416880, P5 ;  /* 0x004168801000780c */ /* 0x040fe20002fa1270 */
[----:B------:R1:W2:Y:S01]  /*0520*/  @P3 LDG.E.128 R8, desc[UR4][R26.64] ;  /* 0x000000041a083981 */ /* 0x0002a2000c1e1d00 */
[----:B------:R-:W-:Y:S02]  /*0530*/  VIADD R19, R16, 0xffffbc80 ;  /* 0xffffbc8010137836 */ /* 0x000fe40000000000 */
[----:B------:R-:W-:Y:S01]  /*0540*/  FADD R22, R22, R15 ;  /* 0x0000000f16167221 */ /* 0x000fe20000000000 */
[----:B------:R-:W-:Y:S01]  /*0550*/  CS2R R14, SRZ ;  /* 0x00000000000e7805 */ /* 0x000fe2000001ff00 */
[----:B------:R3:W4:Y:S01]  /*0560*/  @P4 LDG.E.128 R4, desc[UR4][R12.64] ;  /* 0x000000040c044981 */ /* 0x000722000c1e1d00 */
[----:B-1----:R-:W-:Y:S01]  /*0570*/  IMAD.WIDE R26, R19, 0x4, R20 ;  /* 0x00000004131a7825 */ /* 0x002fe200078e0214 */
[----:B---3--:R-:W-:-:S06]  /*0580*/  CS2R R12, SRZ ;  /* 0x00000000000c7805 */ /* 0x008fcc000001ff00 */
[----:B------:R1:W3:Y:S01]  /*0590*/  @P5 LDG.E.128 R12, desc[UR4][R26.64] ;  /* 0x000000041a0c5981 */ /* 0x0002e2000c1e1d00 */
[----:B------:R-:W-:Y:S01]  /*05a0*/  VIADD R29, R16, 0xffffbe80 ;  /* 0xffffbe80101d7836 */ /* 0x000fe20000000000 */
[----:B--2---:R-:W-:Y:S01]  /*05b0*/  SEL R19, R8, RZ, P3 ;  /* 0x000000ff08137207 */ /* 0x004fe20001800000 */
[----:B------:R-:W-:Y:S01]  /*05c0*/  VIADD R8, R0, 0x1 ;  /* 0x0000000100087836 */ /* 0x000fe20000000000 */
[----:B------:R-:W-:Y:S02]  /*05d0*/  SEL R25, R10, RZ, P3 ;  /* 0x000000ff0a197207 */ /* 0x000fe40001800000 */
[----:B------:R-:W-:Y:S02]  /*05e0*/  SEL R9, R9, RZ, P3 ;  /* 0x000000ff09097207 */ /* 0x000fe40001800000 */
[----:B------:R-:W-:Y:S02]  /*05f0*/  SEL R10, R11, RZ, P3 ;  /* 0x000000ff0b0a7207 */ /* 0x000fe40001800000 */
[----:B------:R-:W-:-:S02]  /*0600*/  ISETP.GE.U32.AND P3, PT, R8, 0x3d, PT ;  /* 0x0000003d0800780c */ /* 0x000fc40003f66070 */
[----:B----4-:R-:W-:Y:S02]  /*0610*/  SEL R4, R4, RZ, P4 ;  /* 0x000000ff04047207 */ /* 0x010fe40002000000 */
[----:B------:R-:W-:Y:S02]  /*0620*/  SEL R5, R5, RZ, P4 ;  /* 0x000000ff05057207 */ /* 0x000fe40002000000 */
[----:B------:R-:W-:Y:S02]  /*0630*/  SEL R7, R7, RZ, P4 ;  /* 0x000000ff07077207 */ /* 0x000fe40002000000 */
[----:B------:R-:W-:Y:S02]  /*0640*/  SEL R6, R6, RZ, P4 ;  /* 0x000000ff06067207 */ /* 0x000fe40002000000 */
[----:B------:R-:W-:Y:S01]  /*0650*/  ISETP.GT.AND P4, PT, R3, RZ, !P3 ;  /* 0x000000ff0300720c */ /* 0x000fe20005f84270 */
[----:B-1----:R-:W-:Y:S01]  /*0660*/  FADD R27, R4, R19 ;  /* 0x00000013041b7221 */ /* 0x002fe20000000000 */
[----:B------:R-:W-:Y:S01]  /*0670*/  FADD R26, R5, R9 ;  /* 0x00000009051a7221 */ /* 0x000fe20000000000 */
[----:B------:R-:W-:Y:S01]  /*0680*/  FADD R19, R7, R10 ;  /* 0x0000000a07137221 */ /* 0x000fe20000000000 */
[----:B---3--:R-:W-:-:S02]  /*0690*/  SEL R9, R12, RZ, P5 ;  /* 0x000000ff0c097207 */ /* 0x008fc40002800000 */
[----:B------:R-:W-:Y:S02]  /*06a0*/  SEL R4, R13, RZ, P5 ;  /* 0x000000ff0d047207 */ /* 0x000fe40002800000 */
[----:B------:R-:W-:Y:S02]  /*06b0*/  SEL R5, R14, RZ, P5 ;  /* 0x000000ff0e057207 */ /* 0x000fe40002800000 */
[----:B------:R-:W-:Y:S02]  /*06c0*/  SEL R7, R15, RZ, P5 ;  /* 0x000000ff0f077207 */ /* 0x000fe40002800000 */
[----:B------:R-:W-:Y:S02]  /*06d0*/  ISETP.LT.AND P4, PT, R18, 0x416880, P4 ;  /* 0x004168801200780c */ /* 0x000fe40002781270 */
[----:B------:R-:W-:Y:S01]  /*06e0*/  ISETP.GT.AND P5, PT, R2, -0x1, P2 ;  /* 0xffffffff0200780c */ /* 0x000fe200017a4270 */
[----:B------:R-:W-:Y:S01]  /*06f0*/  FADD R15, R28, R9 ;  /* 0x000000091c0f7221 */ /* 0x000fe20000000000 */
[----:B------:R-:W-:-:S02]  /*0700*/  CS2R R8, SRZ ;  /* 0x0000000000087805 */ /* 0x000fc4000001ff00 */
[----:B------:R-:W-:Y:S02]  /*0710*/  ISETP.LT.AND P5, PT, R16, 0x416880, P5 ;  /* 0x004168801000780c */ /* 0x000fe40002fa1270 */
[----:B------:R-:W-:Y:S01]  /*0720*/  CS2R R10, SRZ ;  /* 0x00000000000a7805 */ /* 0x000fe2000001ff00 */
[----:B------:R-:W-:-:S04]  /*0730*/  IMAD.WIDE R28, R29, 0x4, R20 ;  /* 0x000000041d1c7825 */ /* 0x000fc800078e0214 */
[----:B------:R-:W-:Y:S01]  /*0740*/  FADD R25, R6, R25 ;  /* 0x0000001906197221 */ /* 0x000fe20000000000 */
[----:B------:R-:W-:Y:S01]  /*0750*/  FADD R23, R23, R4 ;  /* 0x0000000417177221 */ /* 0x000fe20000000000 */
[----:B------:R-:W-:Y:S02]  /*0760*/  VIADD R13, R16, 0xfffffee0 ;  /* 0xfffffee0100d7836 */ /* 0x000fe40000000000 */
[----:B------:R-:W-:Y:S01]  /*0770*/  FADD R24, R24, R5 ;  /* 0x0000000518187221 */ /* 0x000fe20000000000 */
[----:B------:R-:W-:Y:S01]  /*0780*/  FADD R22, R22, R7 ;  /* 0x0000000716167221 */ /* 0x000fe20000000000 */
[----:B------:R-:W-:Y:S02]  /*0790*/  CS2R R4, SRZ ;  /* 0x0000000000047805 */ /* 0x000fe4000001ff00 */
[----:B------:R-:W-:Y:S01]  /*07a0*/  CS2R R6, SRZ ;  /* 0x0000000000067805 */ /* 0x000fe2000001ff00 */
[----:B------:R-:W2:Y:S01]  /*07b0*/  @P4 LDG.E.128 R8, desc[UR4][R28.64] ;  /* 0x000000041c084981 */ /* 0x000ea2000c1e1d00 */
[----:B------:R-:W-:-:S05]  /*07c0*/  IMAD.WIDE R12, R13, 0x4, R20 ;  /* 0x000000040d0c7825 */ /* 0x000fca00078e0214 */
[----:B------:R1:W3:Y:S01]  /*07d0*/  @P5 LDG.E.128 R4, desc[UR4][R12.64] ;  /* 0x000000040c045981 */ /* 0x0002e2000c1e1d00 */
[----:B------:R-:W-:Y:S02]  /*07e0*/  ISETP.GT.AND P0, PT, R3, -0x1, P0 ;  /* 0xffffffff0300780c */ /* 0x000fe40000704270 */
[----:B------:R-:W-:Y:S02]  /*07f0*/  ISETP.GE.AND P6, PT, R16, 0x416880, PT ;  /* 0x004168801000780c */ /* 0x000fe40003fc6270 */
[----:B------:R-:W-:Y:S02]  /*0800*/  ISETP.LT.AND P0, PT, R18, 0x416880, P0 ;  /* 0x004168801200780c */ /* 0x000fe40000701270 */
[----:B------:R-:W-:-:S04]  /*0810*/  LOP3.LUT R14, R2, R17, RZ, 0xfc, !PT ;  /* 0x00000011020e7212 */ /* 0x000fc800078efcff */
[----:B------:R-:W-:Y:S02]  /*0820*/  ISETP.GT.AND P2, PT, R14, -0x1, !P6 ;  /* 0xffffffff0e00780c */ /* 0x000fe40007744270 */
[----:B--2---:R-:W-:Y:S02]  /*0830*/  SEL R8, R8, RZ, P4 ;  /* 0x000000ff08087207 */ /* 0x004fe40002000000 */
[----:B------:R-:W-:Y:S02]  /*0840*/  SEL R9, R9, RZ, P4 ;  /* 0x000000ff09097207 */ /* 0x000fe40002000000 */
[----:B------:R-:W-:Y:S01]  /*0850*/  SEL R10, R10, RZ, P4 ;  /* 0x000000ff0a0a7207 */ /* 0x000fe20002000000 */
[----:B------:R-:W-:Y:S01]  /*0860*/  FADD R14, R27, R8 ;  /* 0x000000081b0e7221 */ /* 0x000fe20000000000 */
[----:B------:R-:W-:Y:S01]  /*0870*/  SEL R28, R11, RZ, P4 ;  /* 0x000000ff0b1c7207 */ /* 0x000fe20002000000 */
[----:B-1----:R-:W-:Y:S01]  /*0880*/  FADD R13, R26, R9 ;  /* 0x000000091a0d7221 */ /* 0x002fe20000000000 */
[----:B---3--:R-:W-:Y:S01]  /*0890*/  SEL R4, R4, RZ, P5 ;  /* 0x000000ff04047207 */ /* 0x008fe20002800000 */
[----:B------:R-:W-:Y:S01]  /*08a0*/  FADD R12, R25, R10 ;  /* 0x0000000a190c7221 */ /* 0x000fe20000000000 */
[----:B------:R-:W-:-:S02]  /*08b0*/  CS2R R8, SRZ ;  /* 0x0000000000087805 */ /* 0x000fc4000001ff00 */
[----:B------:R-:W-:Y:S01]  /*08c0*/  CS2R R10, SRZ ;  /* 0x00000000000a7805 */ /* 0x000fe2000001ff00 */
[----:B------:R-:W-:-:S04]  /*08d0*/  IMAD.WIDE R26, R16, 0x4, R20 ;  /* 0x00000004101a7825 */ /* 0x000fc800078e0214 */
[----:B------:R-:W-:Y:S01]  /*08e0*/  FADD R25, R15, R4 ;  /* 0x000000040f197221 */ /* 0x000fe20000000000 */
[----:B------:R-:W-:Y:S02]  /*08f0*/  SEL R4, R5, RZ, P5 ;  /* 0x000000ff05047207 */ /* 0x000fe40002800000 */
[----:B------:R-:W-:Y:S01]  /*0900*/  SEL R5, R6, RZ, P5 ;  /* 0x000000ff06057207 */ /* 0x000fe20002800000 */
[----:B------:R-:W2:Y:S01]  /*0910*/  @P0 LDG.E.128 R8, desc[UR4][R26.64+0x380] ;  /* 0x000380041a080981 */ /* 0x000ea2000c1e1d00 */
[----:B------:R-:W-:Y:S01]  /*0920*/  SEL R7, R7, RZ, P5 ;  /* 0x000000ff07077207 */ /* 0x000fe20002800000 */
[----:B------:R-:W-:Y:S02]  /*0930*/  FADD R23, R23, R4 ;  /* 0x0000000417177221 */ /* 0x000fe40000000000 */
[----:B------:R-:W-:Y:S01]  /*0940*/  FADD R24, R24, R5 ;  /* 0x0000000518187221 */ /* 0x000fe20000000000 */
[----:B------:R-:W-:Y:S01]  /*0950*/  CS2R R4, SRZ ;  /* 0x0000000000047805 */ /* 0x000fe2000001ff00 */
[----:B------:R-:W-:Y:S01]  /*0960*/  FADD R22, R22, R7 ;  /* 0x0000000716167221 */ /* 0x000fe20000000000 */
[----:B------:R-:W-:-:S06]  /*0970*/  CS2R R6, SRZ ;  /* 0x0000000000067805 */ /* 0x000fcc000001ff00 */
[----:B------:R-:W3:Y:S01]  /*0980*/  @P2 LDG.E.128 R4, desc[UR4][R26.64] ;  /* 0x000000041a042981 */ /* 0x000ee2000c1e1d00 */
[----:B------:R-:W-:Y:S01]  /*0990*/  ISETP.GE.AND P5, PT, R18, 0x416880, PT ;  /* 0x004168801200780c */ /* 0x000fe20003fa6270 */
[----:B------:R-:W-:Y:S01]  /*09a0*/  FADD R19, R19, R28 ;  /* 0x0000001c13137221 */ /* 0x000fe20000000000 */
[----:B--2---:R-:W-:Y:S02]  /*09b0*/  SEL R15, R8, RZ, P0 ;  /* 0x000000ff080f7207 */ /* 0x004fe40000000000 */
[----:B------:R-:W-:Y:S02]  /*09c0*/  SEL R8, R9, RZ, P0 ;  /* 0x000000ff09087207 */ /* 0x000fe40000000000 */
[----:B------:R-:W-:-:S03]  /*09d0*/  SEL R9, R10, RZ, P0 ;  /* 0x000000ff0a097207 */ /* 0x000fc60000000000 */
[----:B------:R-:W-:Y:S01]  /*09e0*/  FADD R13, R13, R8 ;  /* 0x000000080d0d7221 */ /* 0x000fe20000000000 */
[----:B------:R-:W-:Y:S01]  /*09f0*/  LOP3.LUT R8, R3, R0, RZ, 0xfc, !PT ;  /* 0x0000000003087212 */ /* 0x000fe200078efcff */
[----:B------:R-:W-:Y:S01]  /*0a00*/  FADD R12, R12, R9 ;  /* 0x000000090c0c7221 */ /* 0x000fe20000000000 */
[----:B------:R-:W-:Y:S02]  /*0a10*/  SEL R10, R11, RZ, P0 ;  /* 0x000000ff0b0a7207 */ /* 0x000fe40000000000 */
[----:B------:R-:W-:Y:S02]  /*0a20*/  ISETP.GT.AND P4, PT, R8, -0x1, !P5 ;  /* 0xffffffff0800780c */ /* 0x000fe40006f84270 */
[----:B---3--:R-:W-:Y:S02]  /*0a30*/  SEL R4, R4, RZ, P2 ;  /* 0x000000ff04047207 */ /* 0x008fe40001000000 */
[----:B------:R-:W-:Y:S02]  /*0a40*/  SEL R8, R5, RZ, P2 ;  /* 0x000000ff05087207 */ /* 0x000fe40001000000 */
[----:B------:R-:W-:-:S02]  /*0a50*/  SEL R9, R6, RZ, P2 ;  /* 0x000000ff06097207 */ /* 0x000fc40001000000 */
[----:B------:R-:W-:Y:S02]  /*0a60*/  SEL R11, R7, RZ, P2 ;  /* 0x000000ff070b7207 */ /* 0x000fe40001000000 */
[----:B------:R-:W-:Y:S01]  /*0a70*/  ISETP.GT.AND P2, PT, R2, -0x1, !P1 ;  /* 0xffffffff0200780c */ /* 0x000fe20004f44270 */
[----:B------:R-:W-:Y:S01]  /*0a80*/  FADD R25, R25, R4 ;  /* 0x0000000419197221 */ /* 0x000fe20000000000 */
[----:B------:R-:W-:Y:S02]  /*0a90*/  CS2R R4, SRZ ;  /* 0x0000000000047805 */ /* 0x000fe4000001ff00 */
[----:B------:R-:W-:Y:S02]  /*0aa0*/  CS2R R6, SRZ ;  /* 0x0000000000067805 */ /* 0x000fe4000001ff00 */
[----:B------:R-:W-:Y:S01]  /*0ab0*/  ISETP.LT.AND P2, PT, R16, 0x416880, P2 ;  /* 0x004168801000780c */ /* 0x000fe20001741270 */
[----:B------:R-:W-:Y:S01]  /*0ac0*/  FADD R19, R19, R10 ;  /* 0x0000000a13137221 */ /* 0x000fe20000000000 */
[----:B------:R-:W-:Y:S01]  /*0ad0*/  FADD R23, R23, R8 ;  /* 0x0000000817177221 */ /* 0x000fe20000000000 */
[----:B------:R-:W-:Y:S01]  /*0ae0*/  FADD R24, R24, R9 ;  /* 0x0000000918187221 */ /* 0x000fe20000000000 */
[----:B------:R-:W-:Y:S01]  /*0af0*/  FADD R22, R22, R11 ;  /* 0x0000000b16167221 */ /* 0x000fe20000000000 */
[----:B------:R-:W2:Y:S01]  /*0b00*/  @P4 LDG.E.128 R4, desc[UR4][R26.64+0x800] ;  /* 0x000800041a044981 */ /* 0x000ea2000c1e1d00 */
[----:B------:R-:W-:-:S02]  /*0b10*/  CS2R R8, SRZ ;  /* 0x0000000000087805 */ /* 0x000fc4000001ff00 */
[----:B------:R-:W-:-:S06]  /*0b20*/  CS2R R10, SRZ ;  /* 0x00000000000a7805 */ /* 0x000fcc000001ff00 */
[----:B------:R1:W3:Y:S01]  /*0b30*/  @P2 LDG.E.128 R8, desc[UR4][R26.64+0x480] ;  /* 0x000480041a082981 */ /* 0x0002e2000c1e1d00 */
[----:B------:R-:W-:Y:S01]  /*0b40*/  FADD R14, R14, R15 ;  /* 0x0000000f0e0e7221 */ /* 0x000fe20000000000 */
[----:B------:R-:W-:-:S05]  /*0b50*/  VIADD R15, R2, 0x1 ;  /* 0x00000001020f7836 */ /* 0x000fca0000000000 */
[C---:B------:R-:W-:Y:S02]  /*0b60*/  ISETP.GE.U32.AND P0, PT, R15.reuse, 0x3d, PT ;  /* 0x0000003d0f00780c */ /* 0x040fe40003f06070 */
[----:B------:R-:W-:Y:S01]  /*0b70*/  ISETP.LT.U32.AND P1, PT, R15, 0x3d, !P1 ;  /* 0x0000003d0f00780c */ /* 0x000fe20004f21070 */
[C---:B-1----:R-:W-:Y:S02]  /*0b80*/  VIADD R27, R16.reuse, 0x320 ;  /* 0x00000320101b7836 */ /* 0x042fe40000000000 */
[----:B------:R-:W-:Y:S02]  /*0b90*/  VIADD R29, R16, 0x4380 ;  /* 0x00004380101d7836 */ /* 0x000fe40000000000 */
[----:B------:R-:W-:-:S04]  /*0ba0*/  IMAD.WIDE R26, R27, 0x4, R20 ;  /* 0x000000041b1a7825 */ /* 0x000fc800078e0214 */
[----:B------:R-:W-:Y:S01]  /*0bb0*/  IMAD.WIDE R28, R29, 0x4, R20 ;  /* 0x000000041d1c7825 */ /* 0x000fe200078e0214 */
[----:B--2---:R-:W-:Y:S02]  /*0bc0*/  SEL R15, R4, RZ, P4 ;  /* 0x000000ff040f7207 */ /* 0x004fe40002000000 */
[----:B------:R-:W-:Y:S02]  /*0bd0*/  SEL R4, R5, RZ, P4 ;  /* 0x000000ff05047207 */ /* 0x000fe40002000000 */
[----:B------:R-:W-:Y:S02]  /*0be0*/  SEL R5, R6, RZ, P4 ;  /* 0x000000ff06057207 */ /* 0x000fe40002000000 */
[----:B------:R-:W-:Y:S01]  /*0bf0*/  SEL R6, R7, RZ, P4 ;  /* 0x000000ff07067207 */ /* 0x000fe20002000000 */
[----:B------:R-:W-:Y:S01]  /*0c00*/  FADD R13, R13, R4 ;  /* 0x000000040d0d7221 */ /* 0x000fe20000000000 */
[----:B------:R-:W-:Y:S02]  /*0c10*/  ISETP.GT.AND P4, PT, R3, -0x1, !P3 ;  /* 0xffffffff0300780c */ /* 0x000fe40005f84270 */
[----:B---3--:R-:W-:-:S02]  /*0c20*/  SEL R4, R9, RZ, P2 ;  /* 0x000000ff09047207 */ /* 0x008fc40001000000 */
[----:B------:R-:W-:Y:S02]  /*0c30*/  SEL R8, R8, RZ, P2 ;  /* 0x000000ff08087207 */ /* 0x000fe40001000000 */
[----:B------:R-:W-:Y:S02]  /*0c40*/  SEL R9, R10, RZ, P2 ;  /* 0x000000ff0a097207 */ /* 0x000fe40001000000 */
[----:B------:R-:W-:Y:S02]  /*0c50*/  SEL R11, R11, RZ, P2 ;  /* 0x000000ff0b0b7207 */ /* 0x000fe40001000000 */
[----:B------:R-:W-:Y:S02]  /*0c60*/  ISETP.LT.AND P2, PT, R18, 0x416880, P4 ;  /* 0x004168801200780c */ /* 0x000fe40002741270 */
[----:B------:R-:W-:Y:S01]  /*0c70*/  ISETP.GT.AND P4, PT, R17, RZ, !P0 ;  /* 0x000000ff1100720c */ /* 0x000fe20004784270 */
[----:B------:R-:W-:Y:S01]  /*0c80*/  FADD R12, R12, R5 ;  /* 0x000000050c0c7221 */ /* 0x000fe20000000000 */
[----:B------:R-:W-:Y:S01]  /*0c90*/  FADD R19, R19, R6 ;  /* 0x0000000613137221 */ /* 0x000fe20000000000 */
[----:B------:R-:W-:Y:S01]  /*0ca0*/  FADD R23, R23, R4 ;  /* 0x0000000417177221 */ /* 0x000fe20000000000 */
[----:B------:R-:W-:-:S02]  /*0cb0*/  ISETP.LT.AND P4, PT, R16, 0x416880, P4 ;  /* 0x004168801000780c */ /* 0x000fc40002781270 */
[----:B------:R-:W-:Y:S02]  /*0cc0*/  CS2R R4, SRZ ;  /* 0x0000000000047805 */ /* 0x000fe4000001ff00 */
[----:B------:R-:W-:Y:S01]  /*0cd0*/  CS2R R6, SRZ ;  /* 0x0000000000067805 */ /* 0x000fe2000001ff00 */
[----:B------:R-:W-:Y:S01]  /*0ce0*/  FADD R25, R25, R8 ;  /* 0x0000000819197221 */ /* 0x000fe20000000000 */
[----:B------:R-:W-:Y:S01]  /*0cf0*/  FADD R24, R24, R9 ;  /* 0x0000000918187221 */ /* 0x000fe20000000000 */
[----:B------:R-:W-:Y:S01]  /*0d00*/  FADD R22, R22, R11 ;  /* 0x0000000b16167221 */ /* 0x000fe20000000000 */
[----:B------:R-:W-:Y:S02]  /*0d10*/  CS2R R8, SRZ ;  /* 0x0000000000087805 */ /* 0x000fe4000001ff00 */
[----:B------:R-:W-:Y:S01]  /*0d20*/  CS2R R10, SRZ ;  /* 0x00000000000a7805 */ /* 0x000fe2000001ff00 */
[----:B------:R-:W2:Y:S05]  /*0d30*/  @P2 LDG.E.128 R4, desc[UR4][R26.64] ;  /* 0x000000041a042981 */ /* 0x000eaa000c1e1d00 */
[----:B------:R1:W3:Y:S01]  /*0d40*/  @P4 LDG.E.128 R8, desc[UR4][R28.64] ;  /* 0x000000041c084981 */ /* 0x0002e2000c1e1d00 */
[----:B------:R-:W-:Y:S01]  /*0d50*/  FADD R14, R14, R15 ;  /* 0x0000000f0e0e7221 */ /* 0x000fe20000000000 */
[----:B-1----:R-:W-:-:S02]  /*0d60*/  VIADD R28, R3, 0x1 ;  /* 0x00000001031c7836 */ /* 0x002fc40000000000 */
[----:B------:R-:W-:-:S03]  /*0d70*/  VIADD R29, R16, 0x4580 ;  /* 0x00004580101d7836 */ /* 0x000fc60000000000 */
[----:B------:R-:W-:-:S04]  /*0d80*/  ISETP.LT.U32.AND P3, PT, R28, 0x3d, !P3 ;  /* 0x0000003d1c00780c */ /* 0x000fc80005f61070 */
[----:B------:R-:W-:Y:S02]  /*0d90*/  ISETP.LT.AND P3, PT, R18, 0x416880, P3 ;  /* 0x004168801200780c */ /* 0x000fe40001f61270 */
[----:B--2---:R-:W-:Y:S02]  /*0da0*/  SEL R15, R4, RZ, P2 ;  /* 0x000000ff040f7207 */ /* 0x004fe40001000000 */
[----:B------:R-:W-:Y:S02]  /*0db0*/  SEL R26, R5, RZ, P2 ;  /* 0x000000ff051a7207 */ /* 0x000fe40001000000 */
[----:B------:R-:W-:Y:S02]  /*0dc0*/  SEL R27, R6, RZ, P2 ;  /* 0x000000ff061b7207 */ /* 0x000fe40001000000 */
[----:B------:R-:W-:Y:S02]  /*0dd0*/  SEL R4, R7, RZ, P2 ;  /* 0x000000ff07047207 */ /* 0x000fe40001000000 */
[----:B------:R-:W-:-:S02]  /*0de0*/  ISETP.GE.U32.AND P2, PT, R28, 0x3d, PT ;  /* 0x0000003d1c00780c */ /* 0x000fc40003f46070 */
[----:B---3--:R-:W-:Y:S02]  /*0df0*/  SEL R8, R8, RZ, P4 ;  /* 0x000000ff08087207 */ /* 0x008fe40002000000 */
[----:B------:R-:W-:Y:S02]  /*0e00*/  SEL R6, R9, RZ, P4 ;  /* 0x000000ff09067207 */ /* 0x000fe40002000000 */
[----:B------:R-:W-:Y:S02]  /*0e10*/  SEL R7, R10, RZ, P4 ;  /* 0x000000ff0a077207 */ /* 0x000fe40002000000 */
[----:B------:R-:W-:Y:S02]  /*0e20*/  SEL R5, R11, RZ, P4 ;  /* 0x000000ff0b057207 */ /* 0x000fe40002000000 */
[C---:B------:R-:W-:Y:S02]  /*0e30*/  ISETP.GT.AND P4, PT, R0.reuse, RZ, !P2 ;  /* 0x000000ff0000720c */ /* 0x040fe40005784270 */
[----:B------:R-:W-:-:S02]  /*0e40*/  ISETP.GT.AND P2, PT, R0, -0x1, !P2 ;  /* 0xffffffff0000780c */ /* 0x000fc40005744270 */
[C---:B------:R-:W-:Y:S01]  /*0e50*/  ISETP.LT.AND P4, PT, R18.reuse, 0x416880, P4 ;  /* 0x004168801200780c */ /* 0x040fe20002781270 */
[----:B------:R-:W-:Y:S01]  /*0e60*/  FADD R26, R13, R26 ;  /* 0x0000001a0d1a7221 */ /* 0x000fe20000000000 */
[----:B------:R-:W-:Y:S01]  /*0e70*/  ISETP.LT.AND P2, PT, R18, 0x416880, P2 ;  /* 0x004168801200780c */ /* 0x000fe20001741270 */
[----:B------:R-:W-:Y:S01]  /*0e80*/  FADD R18, R14, R15 ;  /* 0x0000000f0e127221 */ /* 0x000fe20000000000 */
[----:B------:R-:W-:Y:S01]  /*0e90*/  FADD R27, R12, R27 ;  /* 0x0000001b0c1b7221 */ /* 0x000fe20000000000 */
[----:B------:R-:W-:Y:S02]  /*0ea0*/  CS2R R12, SRZ ;  /* 0x00000000000c7805 */ /* 0x000fe4000001ff00 */
[----:B------:R-:W-:Y:S01]  /*0eb0*/  CS2R R14, SRZ ;  /* 0x00000000000e7805 */ /* 0x000fe2000001ff00 */
[----:B------:R-:W-:-:S05]  /*0ec0*/  IMAD.WIDE R28, R29, 0x4, R20 ;  /* 0x000000041d1c7825 */ /* 0x000fca00078e0214 */
[----:B------:R-:W2:Y:S01]  /*0ed0*/  @P4 LDG.E.128 R12, desc[UR4][R28.64] ;  /* 0x000000041c0c4981 */ /* 0x000ea2000c1e1d00 */
[----:B------:R-:W-:Y:S01]  /*0ee0*/  ISETP.GT.AND P0, PT, R17, -0x1, !P0 ;  /* 0xffffffff1100780c */ /* 0x000fe20004704270 */
[----:B------:R-:W-:-:S03]  /*0ef0*/  FADD R24, R24, R7 ;  /* 0x0000000718187221 */ /* 0x000fc60000000000 */
[C---:B------:R-:W-:Y:S01]  /*0f00*/  ISETP.LT.AND P0, PT, R16.reuse, 0x416880, P0 ;  /* 0x004168801000780c */ /* 0x040fe20000701270 */
[----:B------:R-:W-:Y:S02]  /*0f10*/  VIADD R7, R16, 0x44a0 ;  /* 0x000044a010077836 */ /* 0x000fe40000000000 */
[----:B------:R-:W-:Y:S01]  /*0f20*/  FADD R25, R25, R8 ;  /* 0x0000000819197221 */ /* 0x000fe20000000000 */
[----:B------:R-:W-:Y:S01]  /*0f30*/  FADD R23, R23, R6 ;  /* 0x0000000617177221 */ /* 0x000fe20000000000 */
[----:B------:R-:W-:Y:S02]  /*0f40*/  CS2R R8, SRZ ;  /* 0x0000000000087805 */ /* 0x000fe4000001ff00 */
[----:B------:R-:W-:Y:S01]  /*0f50*/  CS2R R10, SRZ ;  /* 0x00000000000a7805 */ /* 0x000fe2000001ff00 */
[----:B------:R-:W-:-:S05]  /*0f60*/  IMAD.WIDE R6, R7, 0x4, R20 ;  /* 0x0000000407067825 */ /* 0x000fca00078e0214 */
[----:B------:R1:W3:Y:S01]  /*0f70*/  @P0 LDG.E.128 R8, desc[UR4][R6.64] ;  /* 0x0000000406080981 */ /* 0x0002e2000c1e1d00 */
[----:B------:R-:W-:Y:S01]  /*0f80*/  FADD R19, R19, R4 ;  /* 0x0000000413137221 */ /* 0x000fe20000000000 */
[----:B------:R-:W-:Y:S01]  /*0f90*/  FADD R22, R22, R5 ;  /* 0x0000000516167221 */ /* 0x000fe20000000000 */
[----:B------:R-:W-:Y:S02]  /*0fa0*/  CS2R R4, SRZ ;  /* 0x0000000000047805 */ /* 0x000fe4000001ff00 */
[----:B-1----:R-:W-:Y:S02]  /*0fb0*/  CS2R R6, SRZ ;  /* 0x0000000000067805 */ /* 0x002fe4000001ff00 */
[----:B--2---:R-:W-:-:S05]  /*0fc0*/  SEL R13, R13, RZ, P4 ;  /* 0x000000ff0d0d7207 */ /* 0x004fca0002000000 */
[----:B------:R-:W-:Y:S01]  /*0fd0*/  FADD R26, R26, R13 ;  /* 0x0000000d1a1a7221 */ /* 0x000fe20000000000 */
[----:B------:R-:W-:Y:S01]  /*0fe0*/  VIADD R13, R16, 0x46a0 ;  /* 0x000046a0100d7836 */ /* 0x000fe20000000000 */
[----:B------:R-:W-:-:S03]  /*0ff0*/  SEL R29, R12, RZ, P4 ;  /* 0x000000ff0c1d7207 */ /* 0x000fc60002000000 */
[----:B------:R-:W-:-:S05]  /*1000*/  IMAD.WIDE R12, R13, 0x4, R20 ;  /* 0x000000040d0c7825 */ /* 0x000fca00078e0214 */
[----:B------:R1:W2:Y:S01]  /*1010*/  @P2 LDG.E.128 R4, desc[UR4][R12.64] ;  /* 0x000000040c042981 */ /* 0x0002a2000c1e1d00 */
[----:B------:R-:W-:Y:S02]  /*1020*/  SEL R14, R14, RZ, P4 ;  /* 0x000000ff0e0e7207 */ /* 0x000fe40002000000 */
[----:B------:R-:W-:-:S03]  /*1030*/  ISETP.LT.AND P1, PT, R16, 0x416880, P1 ;  /* 0x004168801000780c */ /* 0x000fc60000f21270 */
[----:B------:R-:W-:Y:S01]  /*1040*/  FADD R27, R27, R14 ;  /* 0x0000000e1b1b7221 */ /* 0x000fe20000000000 */
[----:B------:R-:W-:Y:S01]  /*1050*/  SEL R14, R15, RZ, P4 ;  /* 0x000000ff0f0e7207 */ /* 0x000fe20002000000 */
[----:B------:R-:W-:Y:S01]  /*1060*/  FADD R18, R18, R29 ;  /* 0x0000001d12127221 */ /* 0x000fe20000000000 */
[----:B---3--:R-:W-:Y:S01]  /*1070*/  SEL R28, R9, RZ, P0 ;  /* 0x000000ff091c7207 */ /* 0x008fe20000000000 */
[----:B------:R-:W-:Y:S01]  /*1080*/  VIADD R29, R16, 0x45c0 ;  /* 0x000045c0101d7836 */ /* 0x000fe20000000000 */
[----:B-1----:R-:W-:Y:S01]  /*1090*/  CS2R R12, SRZ ;  /* 0x00000000000c7805 */ /* 0x002fe2000001ff00 */
[----:B------:R-:W-:Y:S01]  /*10a0*/  FADD R19, R19, R14 ;  /* 0x0000000e13137221 */ /* 0x000fe20000000000 */
[----:B------:R-:W-:Y:S01]  /*10b0*/  CS2R R14, SRZ ;  /* 0x00000000000e7805 */ /* 0x000fe2000001ff00 */
[----:B------:R-:W-:Y:S01]  /*10c0*/  FADD R23, R23, R28 ;  /* 0x0000001c17177221 */ /* 0x000fe20000000000 */
[----:B------:R-:W-:Y:S01]  /*10d0*/  IMAD.WIDE R28, R29, 0x4, R20 ;  /* 0x000000041d1c7825 */ /* 0x000fe200078e0214 */
[----:B------:R-:W-:-:S02]  /*10e0*/  SEL R8, R8, RZ, P0 ;  /* 0x000000ff08087207 */ /* 0x000fc40000000000 */
[----:B------:R-:W-:Y:S02]  /*10f0*/  SEL R9, R10, RZ, P0 ;  /* 0x000000ff0a097207 */ /* 0x000fe40000000000 */
[----:B------:R1:W3:Y:S01]  /*1100*/  @P1 LDG.E.128 R12, desc[UR4][R28.64] ;  /* 0x000000041c0c1981 */ /* 0x0002e2000c1e1d00 */
[----:B------:R-:W-:Y:S01]  /*1110*/  FADD R25, R25, R8 ;  /* 0x0000000819197221 */ /* 0x000fe20000000000 */
[----:B------:R-:W-:Y:S01]  /*1120*/  SEL R8, R11, RZ, P0 ;  /* 0x000000ff0b087207 */ /* 0x000fe20000000000 */
[----:B------:R-:W-:Y:S01]  /*1130*/  FADD R24, R24, R9 ;  /* 0x0000000918187221 */ /* 0x000fe20000000000 */
[----:B------:R-:W-:-:S03]  /*1140*/  VIADD R9, R16, 0x47c0 ;  /* 0x000047c010097836 */ /* 0x000fc60000000000 */
[----:B------:R-:W-:Y:S01]  /*1150*/  FADD R22, R22, R8 ;  /* 0x0000000816167221 */ /* 0x000fe20000000000 */
[----:B------:R-:W-:Y:S01]  /*1160*/  IMAD.WIDE R20, R9, 0x4, R20 ;  /* 0x0000000409147825 */ /* 0x000fe200078e0214 */
[----:B------:R-:W-:Y:S02]  /*1170*/  CS2R R8, SRZ ;  /* 0x0000000000087805 */ /* 0x000fe4000001ff00 */
[C---:B------:R-:W-:Y:S02]  /*1180*/  ISETP.GT.AND P0, PT, R17.reuse, 0x3b, PT ;  /* 0x0000003b1100780c */ /* 0x040fe40003f04270 */
[----:B------:R-:W-:Y:S02]  /*1190*/  ISETP.GE.AND P4, PT, R17, 0x3c, PT ;  /* 0x0000003c1100780c */ /* 0x000fe40003f86270 */
[----:B--2---:R-:W-:-:S05]  /*11a0*/  SEL R11, R4, RZ, P2 ;  /* 0x000000ff040b7207 */ /* 0x004fca0001000000 */
[----:B------:R-:W-:Y:S01]  /*11b0*/  FADD R18, R18, R11 ;  /* 0x0000000b12127221 */ /* 0x000fe20000000000 */
[----:B------:R-:W-:-:S06]  /*11c0*/  CS2R R10, SRZ ;  /* 0x00000000000a7805 */ /* 0x000fcc000001ff00 */
[----:B------:R2:W4:Y:S01]  /*11d0*/  @P3 LDG.E.128 R8, desc[UR4][R20.64] ;  /* 0x0000000414083981 */ /* 0x000522000c1e1d00 */
[----:B------:R-:W-:Y:S01]  /*11e0*/  VIADD R4, R17, 0x2 ;  /* 0x0000000211047836 */ /* 0x000fe20000000000 */
[----:B-1----:R-:W-:-:S04]  /*11f0*/  SEL R29, R5, RZ, P2 ;  /* 0x000000ff051d7207 */ /* 0x002fc80001000000 */
[----:B------:R-:W-:-:S05]  /*1200*/  SEL R4, R4, RZ, !P4 ;  /* 0x000000ff04047207 */ /* 0x000fca0006000000 */
[----:B------:R-:W-:Y:S02]  /*1210*/  VIADD R5, R4, 0x3e ;  /* 0x0000003e04057836 */ /* 0x000fe40000000000 */
[----:B------:R-:W-:Y:S01]  /*1220*/  @!P0 IMAD.MOV R5, RZ, RZ, R4 ;  /* 0x000000ffff058224 */ /* 0x000fe200078e0204 */
[C---:B------:R-:W-:Y:S01]  /*1230*/  ISETP.GT.AND P0, PT, R2.reuse, 0x3b, PT ;  /* 0x0000003b0200780c */ /* 0x040fe20003f04270 */
[C---:B------:R-:W-:Y:S01]  /*1240*/  VIADD R4, R2.reuse, 0x2 ;  /* 0x0000000202047836 */ /* 0x040fe20000000000 */
[----:B------:R-:W-:-:S04]  /*1250*/  ISETP.GE.AND P4, PT, R2, 0x3c, PT ;  /* 0x0000003c0200780c */ /* 0x000fc80003f86270 */
[----:B--2---:R-:W-:Y:S02]  /*1260*/  SEL R20, R4, RZ, !P4 ;  /* 0x000000ff04147207 */ /* 0x004fe40006000000 */
[----:B------:R-:W-:-:S03]  /*1270*/  SEL R6, R6, RZ, P2 ;  /* 0x000000ff06067207 */ /* 0x000fc60001000000 */
[----:B------:R-:W-:Y:S02]  /*1280*/  VIADD R4, R20, 0x3e ;  /* 0x0000003e14047836 */ /* 0x000fe40000000000 */
[----:B------:R-:W-:Y:S02]  /*1290*/  @!P0 IMAD.MOV R4, RZ, RZ, R20 ;  /* 0x000000ffff048224 */ /* 0x000fe400078e0214 */
[-C--:B------:R-:W-:Y:S02]  /*12a0*/  IMAD R20, R17, R2.reuse, RZ ;  /* 0x0000000211147224 */ /* 0x080fe400078e02ff */
[----:B------:R-:W-:Y:S01]  /*12b0*/  FADD R27, R27, R6 ;  /* 0x000000061b1b7221 */ /* 0x000fe20000000000 */
[----:B------:R-:W-:Y:S02]  /*12c0*/  IMAD R6, R2, R5, RZ ;  /* 0x0000000502067224 */ /* 0x000fe400078e02ff */
[----:B------:R-:W-:Y:S02]  /*12d0*/  IADD3 R2, R20, -R2, -R17 ;  /* 0x8000000214027210 */ /* 0x000fe40007ffe811 */
[----:B------:R-:W-:Y:S01]  /*12e0*/  IMAD R17, R17, R4, R6 ;  /* 0x0000000411117224 */ /* 0x000fe200078e0206 */
[----:B------:R-:W-:-:S02]  /*12f0*/  ISETP.GT.AND P0, PT, R0, 0x3b, PT ;  /* 0x0000003b0000780c */ /* 0x000fc40003f04270 */
[----:B------:R-:W-:Y:S01]  /*1300*/  IADD3 R6, R4, R2, R5 ;  /* 0x0000000204067210 */ /* 0x000fe20007ffe005 */
[C---:B------:R-:W-:Y:S01]  /*1310*/  VIADD R2, R0.reuse, 0x2 ;  /* 0x0000000200027836 */ /* 0x040fe20000000000 */
[----:B------:R-:W-:-:S03]  /*1320*/  ISETP.GE.AND P4, PT, R0, 0x3c, PT ;  /* 0x0000003c0000780c */ /* 0x000fc60003f86270 */
[----:B------:R-:W-:Y:S01]  /*1330*/  VIADD R20, R6, 0x1 ;  /* 0x0000000106147836 */ /* 0x000fe20000000000 */
[----:B------:R-:W-:-:S05]  /*1340*/  SEL R6, R2, RZ, !P4 ;  /* 0x000000ff02067207 */ /* 0x000fca0006000000 */
[----:B------:R-:W-:Y:S02]  /*1350*/  VIADD R2, R6, 0x3e ;  /* 0x0000003e06027836 */ /* 0x000fe40000000000 */
[----:B------:R-:W-:Y:S01]  /*1360*/  @!P0 IMAD.MOV R2, RZ, RZ, R6 ;  /* 0x000000ffff028224 */ /* 0x000fe200078e0206 */
[C---:B------:R-:W-:Y:S01]  /*1370*/  ISETP.GT.AND P0, PT, R3.reuse, 0x3b, PT ;  /* 0x0000003b0300780c */ /* 0x040fe20003f04270 */
[----:B------:R-:W-:Y:S01]  /*1380*/  IMAD R4, R4, R5, R20 ;  /* 0x0000000504047224 */ /* 0x000fe200078e0214 */
[C---:B------:R-:W-:Y:S01]  /*1390*/  ISETP.GE.AND P4, PT, R3.reuse, 0x3c, PT ;  /* 0x0000003c0300780c */ /* 0x040fe20003f86270 */
[----:B------:R-:W-:Y:S02]  /*13a0*/  VIADD R5, R3, 0x2 ;  /* 0x0000000203057836 */ /* 0x000fe40000000000 */
[----:B------:R-:W-:-:S03]  /*13b0*/  IMAD R20, R0, R3, RZ ;  /* 0x0000000300147224 */ /* 0x000fc600078e02ff */
[----:B------:R-:W-:-:S05]  /*13c0*/  SEL R6, R5, RZ, !P4 ;  /* 0x000000ff05067207 */ /* 0x000fca0006000000 */
[----:B------:R-:W-:Y:S02]  /*13d0*/  VIADD R5, R6, 0x3e ;  /* 0x0000003e06057836 */ /* 0x000fe40000000000 */
[----:B------:R-:W-:Y:S01]  /*13e0*/  @!P0 IMAD.MOV R5, RZ, RZ, R6 ;  /* 0x000000ffff058224 */ /* 0x000fe200078e0206 */
[----:B------:R-:W-:-:S04]  /*13f0*/  IADD3 R6, R20, -R3, -R0 ;  /* 0x8000000314067210 */ /* 0x000fc80007ffe800 */
[----:B------:R-:W-:Y:S01]  /*1400*/  IADD3 R6, R5, R6, R2 ;  /* 0x0000000605067210 */ /* 0x000fe20007ffe002 */
[----:B------:R-:W-:-:S04]  /*1410*/  IMAD R3, R3, R2, RZ ;  /* 0x0000000203037224 */ /* 0x000fc800078e02ff */
[----:B------:R-:W-:Y:S02]  /*1420*/  VIADD R6, R6, 0x1 ;  /* 0x0000000106067836 */ /* 0x000fe40000000000 */
[----:B------:R-:W-:Y:S02]  /*1430*/  IMAD.IADD R4, R4, 0x1, -R17 ;  /* 0x0000000104047824 */ /* 0x000fe400078e0a11 */
[----:B------:R-:W-:Y:S02]  /*1440*/  IMAD R3, R0, R5, R3 ;  /* 0x0000000500037224 */ /* 0x000fe400078e0203 */
[----:B------:R-:W-:Y:S01]  /*1450*/  IMAD R6, R5, R2, R6 ;  /* 0x0000000205067224 */ /* 0x000fe200078e0206 */
[----:B------:R-:W-:-:S03]  /*1460*/  I2FP.F32.S32 R4, R4 ;  /* 0x0000000400047245 */ /* 0x000fc60000201400 */
[----:B------:R-:W-:Y:S01]  /*1470*/  IMAD.IADD R6, R6, 0x1, -R3 ;  /* 0x0000000106067824 */ /* 0x000fe200078e0a03 */
[C---:B------:R-:W-:Y:S01]  /*1480*/  FSETP.GT.AND P4, PT, |R4|.reuse, 8.50705917302346158658e+37, PT ;  /* 0x7e8000000400780b */ /* 0x040fe20003f84200 */
[----:B------:R-:W1:Y:S03]  /*1490*/  LDC.64 R2, c[0x0][0x218] ;  /* 0x00008600ff027b82 */ /* 0x000e660000000a00 */
[----:B------:R-:W-:Y:S02]  /*14a0*/  I2FP.F32.S32 R0, R6 ;  /* 0x0000000600007245 */ /* 0x000fe40000201400 */
[----:B------:R-:W-:Y:S02]  /*14b0*/  FSETP.GEU.AND P0, PT, |R4|, 1.175494350822287508e-38, PT ;  /* 0x008000000400780b */ /* 0x000fe40003f0e200 */
[----:B------:R-:W-:Y:S02]  /*14c0*/  SEL R6, R7, RZ, P2 ;  /* 0x000000ff07067207 */ /* 0x000fe40001000000 */
[----:B------:R-:W-:-:S02]  /*14d0*/  FSETP.GT.AND P2, PT, |R0|, 8.50705917302346158658e+37, PT ;  /* 0x7e8000000000780b */ /* 0x000fc40003f44200 */
[----:B---3--:R-:W-:Y:S02]  /*14e0*/  SEL R12, R12, RZ, P1 ;  /* 0x000000ff0c0c7207 */ /* 0x008fe40000800000 */
[----:B------:R-:W-:Y:S02]  /*14f0*/  SEL R20, R13, RZ, P1 ;  /* 0x000000ff0d147207 */ /* 0x000fe40000800000 */
[----:B------:R-:W-:Y:S02]  /*1500*/  SEL R7, R14, RZ, P1 ;  /* 0x000000ff0e077207 */ /* 0x000fe40000800000 */
[----:B------:R-:W-:Y:S02]  /*1510*/  SEL R15, R15, RZ, P1 ;  /* 0x000000ff0f0f7207 */ /* 0x000fe40000800000 */
[----:B------:R-:W-:Y:S01]  /*1520*/  FSETP.GEU.AND P1, PT, |R0|, 1.175494350822287508e-38, PT ;  /* 0x008000000000780b */ /* 0x000fe20003f2e200 */
[----:B------:R-:W-:Y:S02]  /*1530*/  @P4 FMUL R4, R4, 0.25 ;  /* 0x3e80000004044820 */ /* 0x000fe40000400000 */
[----:B------:R-:W-:-:S02]  /*1540*/  @P2 FMUL R0, R0, 0.25 ;  /* 0x3e80000000002820 */ /* 0x000fc40000400000 */
[----:B------:R-:W-:Y:S01]  /*1550*/  @!P0 FMUL R4, R4, 16777216 ;  /* 0x4b80000004048820 */ /* 0x000fe20000400000 */
[----:B------:R-:W-:Y:S01]  /*1560*/  FADD R25, R25, R12 ;  /* 0x0000000c19197221 */ /* 0x000fe20000000000 */
[----:B------:R-:W-:Y:S02]  /*1570*/  FADD R19, R19, R6 ;  /* 0x0000000613137221 */ /* 0x000fe40000000000 */
[----:B------:R-:W2:Y:S01]  /*1580*/  MUFU.RCP R12, R4 ;  /* 0x00000004000c7308 */ /* 0x000ea20000001000 */
[----:B------:R-:W-:Y:S01]  /*1590*/  FADD R6, R24, R7 ;  /* 0x0000000718067221 */ /* 0x000fe20000000000 */
[----:B------:R-:W-:Y:S02]  /*15a0*/  FADD R5, R23, R20 ;  /* 0x0000001417057221 */ /* 0x000fe40000000000 */
[----:B------:R-:W-:Y:S01]  /*15b0*/  @!P1 FMUL R0, R0, 16777216 ;  /* 0x4b80000000009820 */ /* 0x000fe20000400000 */
[----:B------:R-:W-:Y:S01]  /*15c0*/  FADD R7, R22, R15 ;  /* 0x0000000f16077221 */ /* 0x000fe20000000000 */
[----:B------:R-:W-:Y:S01]  /*15d0*/  FADD R26, R26, R29 ;  /* 0x0000001d1a1a7221 */ /* 0x000fe20000000000 */
[----:B------:R-:W-:Y:S01]  /*15e0*/  @P4 FMUL R25, R25, 0.25 ;  /* 0x3e80000019194820 */ /* 0x000fe20000400000 */
[----:B------:R-:W-:Y:S01]  /*15f0*/  @P4 FMUL R5, R5, 0.25 ;  /* 0x3e80000005054820 */ /* 0x000fe20000400000 */
[----:B------:R-:W-:Y:S01]  /*1600*/  @P4 FMUL R6, R6, 0.25 ;  /* 0x3e80000006064820 */ /* 0x000fe20000400000 */
[----:B------:R-:W3:Y:S01]  /*1610*/  MUFU.RCP R0, R0 ;  /* 0x0000000000007308 */ /* 0x000ee20000001000 */
[----:B------:R-:W-:Y:S01]  /*1620*/  @P4 FMUL R7, R7, 0.25 ;  /* 0x3e80000007074820 */ /* 0x000fe20000400000 */
[----:B------:R-:W-:Y:S01]  /*1630*/  @!P0 FMUL R25, R25, 16777216 ;  /* 0x4b80000019198820 */ /* 0x000fe20000400000 */
[----:B------:R-:W-:Y:S01]  /*1640*/  @!P0 FMUL R5, R5, 16777216 ;  /* 0x4b80000005058820 */ /* 0x000fe20000400000 */
[----:B------:R-:W-:Y:S01]  /*1650*/  @!P0 FMUL R6, R6, 16777216 ;  /* 0x4b80000006068820 */ /* 0x000fe20000400000 */
[----:B------:R-:W-:Y:S01]  /*1660*/  @!P0 FMUL R7, R7, 16777216 ;  /* 0x4b80000007078820 */ /* 0x000fe20000400000 */
[----:B-1----:R-:W-:-:S04]  /*1670*/  IMAD.WIDE R2, R16, 0x4, R2 ;  /* 0x0000000410027825 */ /* 0x002fc800078e0202 */
[C---:B--2---:R-:W-:Y:S01]  /*1680*/  FMUL R4, R12.reuse, R25 ;  /* 0x000000190c047220 */ /* 0x044fe20000400000 */
[C---:B------:R-:W-:Y:S01]  /*1690*/  FMUL R5, R12.reuse, R5 ;  /* 0x000000050c057220 */ /* 0x040fe20000400000 */
[C---:B------:R-:W-:Y:S01]  /*16a0*/  FMUL R6, R12.reuse, R6 ;  /* 0x000000060c067220 */ /* 0x040fe20000400000 */
[----:B------:R-:W-:-:S05]  /*16b0*/  FMUL R7, R12, R7 ;  /* 0x000000070c077220 */ /* 0x000fca0000400000 */
[----:B------:R1:W-:Y:S01]  /*16c0*/  @!P6 STG.E.128 desc[UR4][R2.64], R4 ;  /* 0x000000040200e986 */ /* 0x0003e2000c101d04 */
[----:B----4-:R-:W-:Y:S02]  /*16d0*/  SEL R13, R8, RZ, P3 ;  /* 0x000000ff080d7207 */ /* 0x010fe40001800000 */
[----:B------:R-:W-:Y:S02]  /*16e0*/  SEL R9, R9, RZ, P3 ;  /* 0x000000ff09097207 */ /* 0x000fe40001800000 */
[----:B------:R-:W-:Y:S02]  /*16f0*/  SEL R10, R10, RZ, P3 ;  /* 0x000000ff0a0a7207 */ /* 0x000fe40001800000 */
[----:B------:R-:W-:Y:S01]  /*1700*/  SEL R8, R11, RZ, P3 ;  /* 0x000000ff0b087207 */ /* 0x000fe20001800000 */
[----:B------:R-:W-:Y:S01]  /*1710*/  FADD R13, R18, R13 ;  /* 0x0000000d120d7221 */ /* 0x000fe20000000000 */
[----:B------:R-:W-:Y:S01]  /*1720*/  FADD R9, R26, R9 ;  /* 0x000000091a097221 */ /* 0x000fe20000000000 */
[----:B------:R-:W-:-:S02]  /*1730*/  FADD R10, R27, R10 ;  /* 0x0000000a1b0a7221 */ /* 0x000fc40000000000 */
[----:B------:R-:W-:Y:S01]  /*1740*/  FADD R8, R19, R8 ;  /* 0x0000000813087221 */ /* 0x000fe20000000000 */
[----:B------:R-:W-:Y:S01]  /*1750*/  @P2 FMUL R13, R13, 0.25 ;  /* 0x3e8000000d0d2820 */ /* 0x000fe20000400000 */
[----:B------:R-:W-:Y:S01]  /*1760*/  @P2 FMUL R9, R9, 0.25 ;  /* 0x3e80000009092820 */ /* 0x000fe20000400000 */
[----:B------:R-:W-:Y:S01]  /*1770*/  @P2 FMUL R10, R10, 0.25 ;  /* 0x3e8000000a0a2820 */ /* 0x000fe20000400000 */
[----:B------:R-:W-:Y:S01]  /*1780*/  @P2 FMUL R8, R8, 0.25 ;  /* 0x3e80000008082820 */ /* 0x000fe20000400000 */
[----:B------:R-:W-:Y:S01]  /*1790*/  @!P1 FMUL R13, R13, 16777216 ;  /* 0x4b8000000d0d9820 */ /* 0x000fe20000400000 */
[----:B------:R-:W-:Y:S01]  /*17a0*/  @!P1 FMUL R9, R9, 16777216 ;  /* 0x4b80000009099820 */ /* 0x000fe20000400000 */
[----:B------:R-:W-:Y:S01]  /*17b0*/  @!P1 FMUL R10, R10, 16777216 ;  /* 0x4b8000000a0a9820 */ /* 0x000fe20000400000 */
[----:B------:R-:W-:Y:S01]  /*17c0*/  @!P1 FMUL R8, R8, 16777216 ;  /* 0x4b80000008089820 */ /* 0x000fe20000400000 */
[C---:B---3--:R-:W-:Y:S01]  /*17d0*/  FMUL R12, R0.reuse, R13 ;  /* 0x0000000d000c7220 */ /* 0x048fe20000400000 */
[C---:B------:R-:W-:Y:S01]  /*17e0*/  FMUL R13, R0.reuse, R9 ;  /* 0x00000009000d7220 */ /* 0x040fe20000400000 */
[C---:B------:R-:W-:Y:S01]  /*17f0*/  FMUL R14, R0.reuse, R10 ;  /* 0x0000000a000e7220 */ /* 0x040fe20000400000 */
[----:B------:R-:W-:Y:S01]  /*1800*/  FMUL R15, R0, R8 ;  /* 0x00000008000f7220 */ /* 0x000fe20000400000 */
[----:B-1----:R-:W-:Y:S06]  /*1810*/  @P5 EXIT ;  /* 0x000000000000594d */ /* 0x002fec0003800000 */
[----:B------:R-:W-:Y:S01]  /*1820*/  STG.E.128 desc[UR4][R2.64+0x800], R12 ;  /* 0x0008000c02007986 */ /* 0x000fe2000c101d04 */
[----:B------:R-:W-:Y:S05]  /*1830*/  EXIT ;  /* 0x000000000000794d */ /* 0x000fea0003800000 */
.L_x_0:
[----:B------:R-:W-:-:S00]  /*1840*/  BRA `(.L_x_0) ;  /* 0xfffffffc00fc7947 */ /* 0x000fc0000383ffff */
[----:B------:R-:W-:-:S00]  /*1850*/  NOP ;  /* 0x0000000000007918 */ /* 0x000fc00000000000 */
        /* <DEDUP_REMOVED lines=10> */
.L_x_1:


//--------------------- .nv.constant0.triton_poi_fused_avg_pool2d_32 --------------------------
	.section	.nv.constant0.triton_poi_fused_avg_pool2d_32,"a",@progbits
	.sectionflags	@""
	.align	4
.nv.constant0.triton_poi_fused_avg_pool2d_32:
	.zero		548
